//
// Generated by NVIDIA NVVM Compiler
//
// Compiler Build ID: CL-36424714
// Cuda compilation tools, release 13.0, V13.0.88
// Based on NVVM 20.0.0
//

.version 9.0
.target sm_100
.address_size 64

	// .globl	_Z5writePi

.visible .entry _Z5writePi(
	.param .u64 .ptr .align 1 _Z5writePi_param_0
)
{
	.reg .b32 	%r<4>;
	.reg .b64 	%rd<3>;

	ld.param.u64 	%rd1, [_Z5writePi_param_0];
	cvta.to.global.u64 	%rd2, %rd1;
	mov.u32 	%r1, %ctaid.x;
	mov.u32 	%r2, %tid.x;
	add.s32 	%r3, %r1, %r2;
	st.global.u32 	[%rd2], %r3;
	ret;

}


// ===== COMPILED SASS (sm_100) =====

	.target	sm_100

	.elftype	@"ET_EXEC"


//--------------------- .note.nv.tkinfo           --------------------------
	.section	.note.nv.tkinfo,"",@"SHT_NOTE"
	.sectionflags	@"SHF_NOTE_NV_TKINFO"
	.tkinfo
        /*0018*/ 	.word	0x00000002
        /*0030*/ 	.string	""
        /*0030*/ 	.string	"ptxas"
        /*0030*/ 	.string	"Cuda compilation tools, release 13.0, V13.0.88"
        /*0030*/ 	.string	"Build cuda_13.0.r13.0/compiler.36424714_0"
        /*0030*/ 	.string	"-arch sm_100 -m 64 "



//--------------------- .note.nv.cuinfo           --------------------------
	.section	.note.nv.cuinfo,"",@"SHT_NOTE"
	.sectionflags	@"SHF_NOTE_NV_CUINFO"
        /*0018*/ 	.short	0x0002
        /*001a*/ 	.short	0x0064
        /*001c*/ 	.short	0x0082
	.zero		2


//--------------------- .nv.info                  --------------------------
	.section	.nv.info,"",@"SHT_CUDA_INFO"
	.align	4


	//----- nvinfo : EIATTR_REGCOUNT
	.align		4
        /*0000*/ 	.byte	0x04, 0x2f
        /*0002*/ 	.short	(.L_1 - .L_0)
	.align		4
.L_0:
        /*0004*/ 	.word	index@(_Z5writePi)
        /*0008*/ 	.word	0x00000008


	//----- nvinfo : EIATTR_FRAME_SIZE
	.align		4
.L_1:
        /*000c*/ 	.byte	0x04, 0x11
        /*000e*/ 	.short	(.L_3 - .L_2)
	.align		4
.L_2:
        /*0010*/ 	.word	index@(_Z5writePi)
        /*0014*/ 	.word	0x00000000


	//----- nvinfo : EIATTR_MIN_STACK_SIZE
	.align		4
.L_3:
        /*0018*/ 	.byte	0x04, 0x12
        /*001a*/ 	.short	(.L_5 - .L_4)
	.align		4
.L_4:
        /*001c*/ 	.word	index@(_Z5writePi)
        /*0020*/ 	.word	0x00000000
.L_5:


//--------------------- .nv.compat                --------------------------
	.section	.nv.compat,"",@"SHT_CUDA_COMPAT_INFO"
	.align	4
        /*0000*/ 	.byte	0x02, 0x09, 0x00, 0x00, 0x02, 0x02, 0x01, 0x00, 0x02, 0x05, 0x05, 0x00, 0x03, 0x07, 0x01, 0x01
        /*0010*/ 	.byte	0x02, 0x03, 0x00, 0x00, 0x02, 0x06, 0x01, 0x00, 0x04, 0x0b, 0x08, 0x00, 0x09, 0x00, 0x00, 0x00
        /*0020*/ 	.byte	0x00, 0x00, 0x00, 0x00


//--------------------- .nv.info._Z5writePi       --------------------------
	.section	.nv.info._Z5writePi,"",@"SHT_CUDA_INFO"
	.sectionflags	@""
	.align	4


	//----- nvinfo : EIATTR_CUDA_API_VERSION
	.align		4
        /*0000*/ 	.byte	0x04, 0x37
        /*0002*/ 	.short	(.L_7 - .L_6)
.L_6:
        /*0004*/ 	.word	0x00000082


	//----- nvinfo : EIATTR_KPARAM_INFO
	.align		4
.L_7:
        /*0008*/ 	.byte	0x04, 0x17
        /*000a*/ 	.short	(.L_9 - .L_8)
.L_8:
        /*000c*/ 	.word	0x00000000
        /*0010*/ 	.short	0x0000
        /*0012*/ 	.short	0x0000
        /*0014*/ 	.byte	0x00, 0xf5, 0x21, 0x00


	//----- nvinfo : EIATTR_SPARSE_MMA_MASK
	.align		4
.L_9:
        /*0018*/ 	.byte	0x03, 0x50
        /*001a*/ 	.short	0x0000


	//----- nvinfo : EIATTR_MAXREG_COUNT
	.align		4
        /*001c*/ 	.byte	0x03, 0x1b
        /*001e*/ 	.short	0x00ff


	//----- nvinfo : EIATTR_MERCURY_ISA_VERSION
	.align		4
        /*0020*/ 	.byte	0x03, 0x5f
        /*0022*/ 	.short	0x0101


	//----- nvinfo : EIATTR_VRC_CTA_INIT_COUNT
	.align		4
        /*0024*/ 	.byte	0x02, 0x4a
	.zero		1
	.zero		1


	//----- nvinfo : EIATTR_EXIT_INSTR_OFFSETS
	.align		4
        /*0028*/ 	.byte	0x04, 0x1c
        /*002a*/ 	.short	(.L_11 - .L_10)


	//   ....[0]....
.L_10:
        /*002c*/ 	.word	0x00000070


	//----- nvinfo : EIATTR_CBANK_PARAM_SIZE
	.align		4
.L_11:
        /*0030*/ 	.byte	0x03, 0x19
        /*0032*/ 	.short	0x0008


	//----- nvinfo : EIATTR_PARAM_CBANK
	.align		4
        /*0034*/ 	.byte	0x04, 0x0a
        /*0036*/ 	.short	(.L_13 - .L_12)
	.align		4
.L_12:
        /*0038*/ 	.word	index@(.nv.constant0._Z5writePi)
        /*003c*/ 	.short	0x0380
        /*003e*/ 	.short	0x0008


	//----- nvinfo : EIATTR_SW_WAR
	.align		4
.L_13:
        /*0040*/ 	.byte	0x04, 0x36
        /*0042*/ 	.short	(.L_15 - .L_14)
.L_14:
        /*0044*/ 	.word	0x00000008
.L_15:


//--------------------- .nv.callgraph             --------------------------
	.section	.nv.callgraph,"",@"SHT_CUDA_CALLGRAPH"
	.align	4
	.sectionentsize	8
	.align		4
        /*0000*/ 	.word	0x00000000
	.align		4
        /*0004*/ 	.word	0xffffffff
	.align		4
        /*0008*/ 	.word	0x00000000
	.align		4
        /*000c*/ 	.word	0xfffffffe
	.align		4
        /*0010*/ 	.word	0x00000000
	.align		4
        /*0014*/ 	.word	0xfffffffd
	.align		4
        /*0018*/ 	.word	0x00000000
	.align		4
        /*001c*/ 	.word	0xfffffffc


//--------------------- .text._Z5writePi          --------------------------
	.section	.text._Z5writePi,"ax",@progbits
	.align	128
        .global         _Z5writePi
        .type           _Z5writePi,@function
        .size           _Z5writePi,(.L_x_1 - _Z5writePi)
        .other          _Z5writePi,@"STO_CUDA_ENTRY STV_DEFAULT"
_Z5writePi:
.text._Z5writePi:
[----:B------:R-:W-:Y:S01]  /*0000*/  LDC R1, c[0x0][0x37c] ;  /* 0x0000df00ff017b82 */ /* 0x000fe20000000800 */
[----:B------:R-:W0:Y:S07]  /*0010*/  S2R R5, SR_TID.X ;  /* 0x0000000000057919 */ /* 0x000e2e0000002100 */
[----:B------:R-:W0:Y:S01]  /*0020*/  S2UR UR6, SR_CTAID.X ;  /* 0x00000000000679c3 */ /* 0x000e220000002500 */
[----:B------:R-:W1:Y:S07]  /*0030*/  LDCU.64 UR4, c[0x0][0x358] ;  /* 0x00006b00ff0477ac */ /* 0x000e6e0008000a00 */
[----:B------:R-:W1:Y:S01]  /*0040*/  LDC.64 R2, c[0x0][0x380] ;  /* 0x0000e000ff027b82 */ /* 0x000e620000000a00 */
[----:B0-----:R-:W-:-:S05]  /*0050*/  IADD3 R5, PT, PT, R5, UR6, RZ ;  /* 0x0000000605057c10 */ /* 0x001fca000fffe0ff */
[----:B-1----:R-:W-:Y:S01]  /*0060*/  STG.E desc[UR4][R2.64], R5 ;  /* 0x0000000502007986 */ /* 0x002fe2000c101904 */
[----:B------:R-:W-:Y:S05]  /*0070*/  EXIT ;  /* 0x000000000000794d */ /* 0x000fea0003800000 */
.L_x_0:
[----:B------:R-:W-:-:S00]  /*0080*/  BRA `(.L_x_0) ;  /* 0xfffffffc00fc7947 */ /* 0x000fc0000383ffff */
[----:B------:R-:W-:-:S00]  /*0090*/  NOP ;  /* 0x0000000000007918 */ /* 0x000fc00000000000 */
        /* <DEDUP_REMOVED lines=14> */
.L_x_1:


//--------------------- .nv.shared.reserved.0     --------------------------
	.section	.nv.shared.reserved.0,"aw",@nobits
	.weak		__nv_reservedSMEM_offset_0_alias
	.size		__nv_reservedSMEM_offset_0_alias, 0, 64
	.other		__nv_reservedSMEM_offset_0_alias,@"STO_CUDA_RESERVED_SHARED STV_DEFAULT"
__nv_reservedSMEM_offset_0_alias:
	.zero		0
	.zero		64


//--------------------- .nv.constant0._Z5writePi  --------------------------
	.section	.nv.constant0._Z5writePi,"a",@progbits
	.sectionflags	@""
	.align	4
.nv.constant0._Z5writePi:
	.zero		904


//--------------------- SYMBOLS --------------------------

	.type		.nv.reservedSmem.offset0,@object
	.size		.nv.reservedSmem.offset0,0x4
